	.headerflags	@"EF_CUDA_TEXMODE_UNIFIED EF_CUDA_64BIT_ADDRESS EF_CUDA_ACCELERATORS EF_CUDA_SM90 EF_CUDA_VIRTUAL_SM(EF_CUDA_SM90)"
	.elftype	@"ET_EXEC"


//--------------------- .nv.info                  --------------------------
	.section	.nv.info,"",@"SHT_CUDA_INFO"
	.align	4


	//----- nvinfo : EIATTR_REGCOUNT
	.align		4
        /*0000*/ 	.byte	0x04, 0x2f
        /*0002*/ 	.short	(.L_1 - .L_0)
	.align		4
.L_0:
        /*0004*/ 	.word	index@(triton_per_fused_abs_mean_sub_30)
        /*0008*/ 	.word	0x0000001e


	//----- nvinfo : EIATTR_MIN_STACK_SIZE
	.align		4
.L_1:
        /*000c*/ 	.byte	0x04, 0x12
        /*000e*/ 	.short	(.L_3 - .L_2)
	.align		4
.L_2:
        /*0010*/ 	.word	index@(triton_per_fused_abs_mean_sub_30)
        /*0014*/ 	.word	0x00000000


	//----- nvinfo : EIATTR_FRAME_SIZE
	.align		4
.L_3:
        /*0018*/ 	.byte	0x04, 0x11
        /*001a*/ 	.short	(.L_5 - .L_4)
	.align		4
.L_4:
        /*001c*/ 	.word	index@(triton_per_fused_abs_mean_sub_30)
        /*0020*/ 	.word	0x00000000


	//----- nvinfo : EIATTR_MIN_STACK_SIZE
	.align		4
.L_5:
        /*0024*/ 	.byte	0x04, 0x12
        /*0026*/ 	.short	(.L_7 - .L_6)
	.align		4
.L_6:
        /*0028*/ 	.word	index@(triton_per_fused_abs_mean_sub_30)
        /*002c*/ 	.word	0x00000000
.L_7:


//--------------------- .nv.info.triton_per_fused_abs_mean_sub_30 --------------------------
	.section	.nv.info.triton_per_fused_abs_mean_sub_30,"",@"SHT_CUDA_INFO"
	.sectionflags	@""
	.align	4


	//----- nvinfo : EIATTR_CUDA_API_VERSION
	.align		4
        /*0000*/ 	.byte	0x04, 0x37
        /*0002*/ 	.short	(.L_9 - .L_8)
.L_8:
        /*0004*/ 	.word	0x0000007c


	//----- nvinfo : EIATTR_KPARAM_INFO
	.align		4
.L_9:
        /*0008*/ 	.byte	0x04, 0x17
        /*000a*/ 	.short	(.L_11 - .L_10)
.L_10:
        /*000c*/ 	.word	0x00000000
        /*0010*/ 	.short	0x0004
        /*0012*/ 	.short	0x001c
        /*0014*/ 	.byte	0x00, 0xf0, 0x11, 0x00


	//----- nvinfo : EIATTR_KPARAM_INFO
	.align		4
.L_11:
        /*0018*/ 	.byte	0x04, 0x17
        /*001a*/ 	.short	(.L_13 - .L_12)
.L_12:
        /*001c*/ 	.word	0x00000000
        /*0020*/ 	.short	0x0003
        /*0022*/ 	.short	0x0018
        /*0024*/ 	.byte	0x00, 0xf0, 0x11, 0x00


	//----- nvinfo : EIATTR_KPARAM_INFO
	.align		4
.L_13:
        /*0028*/ 	.byte	0x04, 0x17
        /*002a*/ 	.short	(.L_15 - .L_14)
.L_14:
        /*002c*/ 	.word	0x00000000
        /*0030*/ 	.short	0x0002
        /*0032*/ 	.short	0x0010
        /*0034*/ 	.byte	0x00, 0xf4, 0x21, 0x00


	//----- nvinfo : EIATTR_KPARAM_INFO
	.align		4
.L_15:
        /*0038*/ 	.byte	0x04, 0x17
        /*003a*/ 	.short	(.L_17 - .L_16)
.L_16:
        /*003c*/ 	.word	0x00000000
        /*0040*/ 	.short	0x0001
        /*0042*/ 	.short	0x0008
        /*0044*/ 	.byte	0x00, 0xf4, 0x21, 0x00


	//----- nvinfo : EIATTR_KPARAM_INFO
	.align		4
.L_17:
        /*0048*/ 	.byte	0x04, 0x17
        /*004a*/ 	.short	(.L_19 - .L_18)
.L_18:
        /*004c*/ 	.word	0x00000000
        /*0050*/ 	.short	0x0000
        /*0052*/ 	.short	0x0000
        /*0054*/ 	.byte	0x00, 0xf4, 0x21, 0x00


	//----- nvinfo : EIATTR_SPARSE_MMA_MASK
	.align		4
.L_19:
        /*0058*/ 	.byte	0x03, 0x50
        /*005a*/ 	.short	0x0000


	//----- nvinfo : EIATTR_MAXREG_COUNT
	.align		4
        /*005c*/ 	.byte	0x03, 0x1b
        /*005e*/ 	.short	0x00ff


	//----- nvinfo : EIATTR_COOP_GROUP_MASK_REGIDS
	.align		4
        /*0060*/ 	.byte	0x04, 0x29
        /*0062*/ 	.short	(.L_21 - .L_20)


	//   ....[0]....
.L_20:
        /*0064*/ 	.word	0xffffffff


	//   ....[1]....
        /*0068*/ 	.word	0xffffffff


	//   ....[2]....
        /*006c*/ 	.word	0xffffffff


	//   ....[3]....
        /*0070*/ 	.word	0xffffffff


	//   ....[4]....
        /*0074*/ 	.word	0xffffffff


	//----- nvinfo : EIATTR_COOP_GROUP_INSTR_OFFSETS
	.align		4
.L_21:
        /*0078*/ 	.byte	0x04, 0x28
        /*007a*/ 	.short	(.L_23 - .L_22)


	//   ....[0]....
.L_22:
        /*007c*/ 	.word	0x000006b0


	//   ....[1]....
        /*0080*/ 	.word	0x000006e0


	//   ....[2]....
        /*0084*/ 	.word	0x00000790


	//   ....[3]....
        /*0088*/ 	.word	0x000007b0


	//   ....[4]....
        /*008c*/ 	.word	0x000007e0


	//----- nvinfo : EIATTR_EXIT_INSTR_OFFSETS
	.align		4
.L_23:
        /*0090*/ 	.byte	0x04, 0x1c
        /*0092*/ 	.short	(.L_25 - .L_24)


	//   ....[0]....
.L_24:
        /*0094*/ 	.word	0x00000870


	//   ....[1]....
        /*0098*/ 	.word	0x000008c0


	//----- nvinfo : EIATTR_REQNTID
	.align		4
.L_25:
        /*009c*/ 	.byte	0x04, 0x10
        /*009e*/ 	.short	(.L_27 - .L_26)
.L_26:
        /*00a0*/ 	.word	0x00000100
        /*00a4*/ 	.word	0x00000001
        /*00a8*/ 	.word	0x00000001


	//----- nvinfo : EIATTR_CBANK_PARAM_SIZE
	.align		4
.L_27:
        /*00ac*/ 	.byte	0x03, 0x19
        /*00ae*/ 	.short	0x0020


	//----- nvinfo : EIATTR_PARAM_CBANK
	.align		4
        /*00b0*/ 	.byte	0x04, 0x0a
        /*00b2*/ 	.short	(.L_29 - .L_28)
	.align		4
.L_28:
        /*00b4*/ 	.word	index@(.nv.constant0.triton_per_fused_abs_mean_sub_30)
        /*00b8*/ 	.short	0x0210
        /*00ba*/ 	.short	0x0020


	//----- nvinfo : EIATTR_SW_WAR
	.align		4
.L_29:
        /*00bc*/ 	.byte	0x04, 0x36
        /*00be*/ 	.short	(.L_31 - .L_30)
.L_30:
        /*00c0*/ 	.word	0x00000008
.L_31:


//--------------------- .nv.callgraph             --------------------------
	.section	.nv.callgraph,"",@"SHT_CUDA_CALLGRAPH"
	.align	4
	.sectionentsize	8
	.align		4
        /*0000*/ 	.word	0x00000000
	.align		4
        /*0004*/ 	.word	0xffffffff
	.align		4
        /*0008*/ 	.word	0x00000000
	.align		4
        /*000c*/ 	.word	0xfffffffe
	.align		4
        /*0010*/ 	.word	0x00000000
	.align		4
        /*0014*/ 	.word	0xfffffffd
	.align		4
        /*0018*/ 	.word	0x00000000
	.align		4
        /*001c*/ 	.word	0xfffffffc


//--------------------- .text.triton_per_fused_abs_mean_sub_30 --------------------------
	.section	.text.triton_per_fused_abs_mean_sub_30,"ax",@progbits
	.sectionflags	@"SHF_BARRIERS=1"
	.align	128
        .global         triton_per_fused_abs_mean_sub_30
        .type           triton_per_fused_abs_mean_sub_30,@function
        .size           triton_per_fused_abs_mean_sub_30,(.L_x_1 - triton_per_fused_abs_mean_sub_30)
        .other          triton_per_fused_abs_mean_sub_30,@"STO_CUDA_ENTRY STV_DEFAULT"
triton_per_fused_abs_mean_sub_30:
.text.triton_per_fused_abs_mean_sub_30:
[----:B------:R-:W0:Y:S01]  /*0000*/  LDC R1, c[0x0][0x28] ;  /* 0x00000a00ff017b82 */ /* 0x000e220000000800 */
[----:B------:R-:W1:Y:S01]  /*0010*/  S2R R22, SR_TID.X ;  /* 0x0000000000167919 */ /* 0x000e620000002100 */
[----:B------:R-:W-:Y:S01]  /*0020*/  IMAD.MOV.U32 R18, RZ, RZ, RZ ;  /* 0x000000ffff127224 */ /* 0x000fe200078e00ff */
[----:B------:R-:W-:Y:S01]  /*0030*/  ULDC.64 UR6, c[0x0][0x208] ;  /* 0x0000820000067ab9 */ /* 0x000fe20000000a00 */
[----:B------:R-:W2:Y:S01]  /*0040*/  S2R R3, SR_CTAID.X ;  /* 0x0000000000037919 */ /* 0x000ea20000002500 */
[----:B-1----:R-:W-:Y:S02]  /*0050*/  LOP3.LUT R14, R22, 0x7, RZ, 0xc0, !PT ;  /* 0x00000007160e7812 */ /* 0x002fe400078ec0ff */
[----:B------:R-:W-:-:S03]  /*0060*/  SHF.R.U32.HI R2, RZ, 0x3, R22 ;  /* 0x00000003ff027819 */ /* 0x000fc60000011616 */
[----:B--2---:R-:W-:Y:S01]  /*0070*/  IMAD R0, R3, 0x8, R14 ;  /* 0x0000000803007824 */ /* 0x004fe200078e020e */
[----:B------:R-:W-:-:S04]  /*0080*/  SGXT.U32 R2, R2, 0x5 ;  /* 0x000000050202781a */ /* 0x000fc80000000000 */
[----:B------:R-:W-:Y:S01]  /*0090*/  SHF.R.S32.HI R3, RZ, 0x1f, R0 ;  /* 0x0000001fff037819 */ /* 0x000fe20000011400 */
[----:B------:R-:W-:Y:S01]  /*00a0*/  IMAD.SHL.U32 R19, R2, 0x200, RZ ;  /* 0x0000020002137824 */ /* 0x000fe200078e00ff */
[----:B------:R-:W-:Y:S02]  /*00b0*/  ISETP.GE.AND P0, PT, R0, 0x400, PT ;  /* 0x000004000000780c */ /* 0x000fe40003f06270 */
[----:B------:R-:W-:-:S04]  /*00c0*/  LEA.HI R3, R3, R0, RZ, 0x6 ;  /* 0x0000000003037211 */ /* 0x000fc800078f30ff */
[C---:B------:R-:W-:Y:S01]  /*00d0*/  LOP3.LUT R5, R3.reuse, 0x1ffffc0, RZ, 0xc0, !PT ;  /* 0x01ffffc003057812 */ /* 0x040fe200078ec0ff */
[----:B------:R-:W-:-:S04]  /*00e0*/  IMAD.SHL.U32 R3, R3, 0x80, RZ ;  /* 0x0000008003037824 */ /* 0x000fc800078e00ff */
[----:B------:R-:W-:Y:S01]  /*00f0*/  IMAD.IADD R5, R0, 0x1, -R5 ;  /* 0x0000000100057824 */ /* 0x000fe200078e0a05 */
[----:B------:R-:W-:-:S03]  /*0100*/  LOP3.LUT R4, R3, 0xffffe000, RZ, 0xc0, !PT ;  /* 0xffffe00003047812 */ /* 0x000fc600078ec0ff */
[----:B------:R-:W-:-:S05]  /*0110*/  IMAD.SHL.U32 R5, R5, 0x80, RZ ;  /* 0x0000008005057824 */ /* 0x000fca00078e00ff */
[----:B------:R-:W-:-:S05]  /*0120*/  LOP3.LUT R3, R5, 0x20, R2, 0xfe, !PT ;  /* 0x0000002005037812 */ /* 0x000fca00078efe02 */
[----:B------:R-:W-:Y:S01]  /*0130*/  IMAD.IADD R6, R3, 0x1, R4 ;  /* 0x0000000103067824 */ /* 0x000fe200078e0204 */
[----:B------:R-:W-:Y:S02]  /*0140*/  LOP3.LUT R3, R5, R2, RZ, 0xfc, !PT ;  /* 0x0000000205037212 */ /* 0x000fe400078efcff */
[----:B------:R-:W-:Y:S02]  /*0150*/  LOP3.LUT R5, R5, 0x60, R2, 0xfe, !PT ;  /* 0x0000006005057812 */ /* 0x000fe400078efe02 */
[----:B------:R-:W-:Y:S01]  /*0160*/  SHF.R.S32.HI R9, RZ, 0x1f, R6 ;  /* 0x0000001fff097819 */ /* 0x000fe20000011406 */
[--C-:B------:R-:W-:Y:S01]  /*0170*/  IMAD.IADD R7, R3, 0x1, R4.reuse ;  /* 0x0000000103077824 */ /* 0x100fe200078e0204 */
[----:B------:R-:W-:Y:S01]  /*0180*/  LOP3.LUT R3, R2, 0x20, RZ, 0xfc, !PT ;  /* 0x0000002002037812 */ /* 0x000fe200078efcff */
[----:B------:R-:W-:Y:S01]  /*0190*/  IMAD.IADD R5, R5, 0x1, R4 ;  /* 0x0000000105057824 */ /* 0x000fe200078e0204 */
[----:B------:R-:W-:Y:S02]  /*01a0*/  LEA.HI R10, R9, R6, RZ, 0xf ;  /* 0x00000006090a7211 */ /* 0x000fe400078f78ff */
[----:B------:R-:W-:Y:S01]  /*01b0*/  SHF.R.S32.HI R4, RZ, 0x1f, R7 ;  /* 0x0000001fff047819 */ /* 0x000fe20000011407 */
[----:B------:R-:W-:Y:S01]  /*01c0*/  IMAD.SHL.U32 R13, R3, 0x200, RZ ;  /* 0x00000200030d7824 */ /* 0x000fe200078e00ff */
[----:B------:R-:W-:-:S02]  /*01d0*/  LOP3.LUT R3, R7, 0x40, RZ, 0xfc, !PT ;  /* 0x0000004007037812 */ /* 0x000fc400078efcff */
[----:B------:R-:W-:Y:S02]  /*01e0*/  LEA.HI R11, R9, R6, RZ, 0x6 ;  /* 0x00000006090b7211 */ /* 0x000fe400078f30ff */
[----:B------:R-:W-:Y:S02]  /*01f0*/  SHF.R.S32.HI R6, RZ, 0x1f, R5 ;  /* 0x0000001fff067819 */ /* 0x000fe40000011405 */
[-C--:B------:R-:W-:Y:S02]  /*0200*/  LEA.HI R12, R4, R3.reuse, RZ, 0xf ;  /* 0x00000003040c7211 */ /* 0x080fe400078f78ff */
[----:B------:R-:W-:Y:S02]  /*0210*/  LOP3.LUT R2, R2, 0x60, RZ, 0xfc, !PT ;  /* 0x0000006002027812 */ /* 0x000fe400078efcff */
[----:B------:R-:W-:Y:S02]  /*0220*/  LEA.HI R3, R4, R3, RZ, 0x6 ;  /* 0x0000000304037211 */ /* 0x000fe400078f30ff */
[----:B------:R-:W-:Y:S01]  /*0230*/  LEA.HI R9, R6, R5, RZ, 0xf ;  /* 0x0000000506097211 */ /* 0x000fe200078f78ff */
[----:B------:R-:W-:Y:S01]  /*0240*/  IMAD.SHL.U32 R2, R2, 0x200, RZ ;  /* 0x0000020002027824 */ /* 0x000fe200078e00ff */
[----:B------:R-:W-:-:S02]  /*0250*/  LOP3.LUT R13, R13, 0xffff8000, R10, 0xf8, !PT ;  /* 0xffff80000d0d7812 */ /* 0x000fc400078ef80a */
[--C-:B------:R-:W-:Y:S02]  /*0260*/  SHF.R.S32.HI R10, RZ, 0x6, R3.reuse ;  /* 0x00000006ff0a7819 */ /* 0x100fe40000011403 */
[----:B------:R-:W-:Y:S02]  /*0270*/  LOP3.LUT R9, R9, 0xffff8000, RZ, 0xc0, !PT ;  /* 0xffff800009097812 */ /* 0x000fe400078ec0ff */
[----:B------:R-:W-:Y:S02]  /*0280*/  SHF.R.S32.HI R3, RZ, 0x1f, R3 ;  /* 0x0000001fff037819 */ /* 0x000fe40000011403 */
[CC--:B------:R-:W-:Y:S02]  /*0290*/  LEA.HI R8, R4.reuse, R7.reuse, RZ, 0xf ;  /* 0x0000000704087211 */ /* 0x0c0fe400078f78ff */
[----:B------:R-:W-:Y:S02]  /*02a0*/  SHF.R.S32.HI R16, RZ, 0x6, R11 ;  /* 0x00000006ff107819 */ /* 0x000fe4000001140b */
[----:B------:R-:W-:-:S02]  /*02b0*/  LEA.HI R7, R4, R7, RZ, 0x6 ;  /* 0x0000000704077211 */ /* 0x000fc400078f30ff */
[----:B------:R-:W-:Y:S02]  /*02c0*/  LEA.HI R6, R6, R5, RZ, 0x6 ;  /* 0x0000000506067211 */ /* 0x000fe400078f30ff */
[----:B------:R-:W-:Y:S01]  /*02d0*/  SHF.R.S32.HI R11, RZ, 0x1f, R11 ;  /* 0x0000001fff0b7819 */ /* 0x000fe2000001140b */
[----:B------:R-:W1:Y:S01]  /*02e0*/  LDC.64 R4, c[0x0][0x210] ;  /* 0x00008400ff047b82 */ /* 0x000e620000000a00 */
[----:B------:R-:W-:Y:S02]  /*02f0*/  LOP3.LUT R23, R9, 0x7e00, R2, 0xf8, !PT ;  /* 0x00007e0009177812 */ /* 0x000fe400078ef802 */
[----:B------:R-:W-:Y:S02]  /*0300*/  LEA.HI R9, R3, R10, RZ, 0x9 ;  /* 0x0000000a03097211 */ /* 0x000fe400078f48ff */
[----:B------:R-:W-:Y:S02]  /*0310*/  LEA.HI R11, R11, R16, RZ, 0x9 ;  /* 0x000000100b0b7211 */ /* 0x000fe400078f48ff */
[----:B------:R-:W-:Y:S01]  /*0320*/  LOP3.LUT R21, R19, 0xffff8000, R8, 0xf8, !PT ;  /* 0xffff800013157812 */ /* 0x000fe200078ef808 */
[----:B------:R-:W2:Y:S01]  /*0330*/  LDC.64 R2, c[0x0][0x218] ;  /* 0x00008600ff027b82 */ /* 0x000ea20000000a00 */
[----:B------:R-:W-:-:S02]  /*0340*/  SHF.R.S32.HI R8, RZ, 0x6, R7 ;  /* 0x00000006ff087819 */ /* 0x000fc40000011407 */
[----:B------:R-:W-:Y:S02]  /*0350*/  SHF.R.S32.HI R7, RZ, 0x1f, R7 ;  /* 0x0000001fff077819 */ /* 0x000fe40000011407 */
[----:B------:R-:W-:Y:S02]  /*0360*/  LOP3.LUT R11, R11, 0xfffffe00, RZ, 0xc0, !PT ;  /* 0xfffffe000b0b7812 */ /* 0x000fe400078ec0ff */
[----:B------:R-:W-:Y:S02]  /*0370*/  LOP3.LUT R19, R19, 0xffff8000, R12, 0xf8, !PT ;  /* 0xffff800013137812 */ /* 0x000fe400078ef80c */
[----:B------:R-:W-:Y:S02]  /*0380*/  IADD3 R13, R13, R16, -R11 ;  /* 0x000000100d0d7210 */ /* 0x000fe40007ffe80b */
[----:B------:R-:W-:Y:S02]  /*0390*/  CS2R R16, SRZ ;  /* 0x0000000000107805 */ /* 0x000fe4000001ff00 */
[----:B------:R-:W-:-:S02]  /*03a0*/  LEA.HI R7, R7, R8, RZ, 0x9 ;  /* 0x0000000807077211 */ /* 0x000fc400078f48ff */
[--C-:B------:R-:W-:Y:S02]  /*03b0*/  SHF.R.S32.HI R12, RZ, 0x6, R6.reuse ;  /* 0x00000006ff0c7819 */ /* 0x100fe40000011406 */
[----:B------:R-:W-:Y:S02]  /*03c0*/  SHF.R.S32.HI R11, RZ, 0x1f, R6 ;  /* 0x0000001fff0b7819 */ /* 0x000fe40000011406 */
[----:B------:R-:W-:Y:S02]  /*03d0*/  LOP3.LUT R7, R7, 0xfffffe00, RZ, 0xc0, !PT ;  /* 0xfffffe0007077812 */ /* 0x000fe400078ec0ff */
[----:B------:R-:W-:Y:S02]  /*03e0*/  LEA.HI R11, R11, R12, RZ, 0x9 ;  /* 0x0000000c0b0b7211 */ /* 0x000fe400078f48ff */
[----:B------:R-:W-:Y:S02]  /*03f0*/  LOP3.LUT R9, R9, 0xfffffe00, RZ, 0xc0, !PT ;  /* 0xfffffe0009097812 */ /* 0x000fe400078ec0ff */
[----:B------:R-:W-:-:S02]  /*0400*/  IADD3 R21, R21, R8, -R7 ;  /* 0x0000000815157210 */ /* 0x000fc40007ffe807 */
[----:B------:R-:W-:Y:S02]  /*0410*/  LOP3.LUT R20, R11, 0xfffffe00, RZ, 0xc0, !PT ;  /* 0xfffffe000b147812 */ /* 0x000fe400078ec0ff */
[----:B------:R-:W-:Y:S01]  /*0420*/  IADD3 R19, R19, R10, -R9 ;  /* 0x0000000a13137210 */ /* 0x000fe20007ffe809 */
[----:B-1----:R-:W-:Y:S01]  /*0430*/  IMAD.WIDE R10, R21, 0x4, R4 ;  /* 0x00000004150a7825 */ /* 0x002fe200078e0204 */
[----:B------:R-:W-:Y:S02]  /*0440*/  IADD3 R23, R23, R12, -R20 ;  /* 0x0000000c17177210 */ /* 0x000fe40007ffe814 */
[----:B------:R-:W-:Y:S01]  /*0450*/  CS2R R26, SRZ ;  /* 0x00000000001a7805 */ /* 0x000fe2000001ff00 */
[C---:B------:R-:W-:Y:S01]  /*0460*/  IMAD.WIDE R8, R13.reuse, 0x4, R4 ;  /* 0x000000040d087825 */ /* 0x040fe200078e0204 */
[----:B------:R-:W3:Y:S03]  /*0470*/  @!P0 LDG.E.EL R16, desc[UR6][R10.64] ;  /* 0x000000060a108981 */ /* 0x000ee6000c2e1900 */
[--C-:B--2---:R-:W-:Y:S01]  /*0480*/  IMAD.WIDE R12, R13, 0x4, R2.reuse ;  /* 0x000000040d0c7825 */ /* 0x104fe200078e0202 */
[----:B------:R-:W2:Y:S03]  /*0490*/  @!P0 LDG.E.EL R17, desc[UR6][R8.64] ;  /* 0x0000000608118981 */ /* 0x000ea6000c2e1900 */
[----:B------:R-:W-:Y:S01]  /*04a0*/  IMAD.WIDE R20, R21, 0x4, R2 ;  /* 0x0000000415147825 */ /* 0x000fe200078e0202 */
[----:B------:R-:W4:Y:S03]  /*04b0*/  @!P0 LDG.E.EL R27, desc[UR6][R12.64] ;  /* 0x000000060c1b8981 */ /* 0x000f26000c2e1900 */
[C---:B------:R-:W-:Y:S01]  /*04c0*/  IMAD.WIDE R6, R19.reuse, 0x4, R4 ;  /* 0x0000000413067825 */ /* 0x040fe200078e0204 */
[----:B------:R-:W5:Y:S03]  /*04d0*/  @!P0 LDG.E.EL R26, desc[UR6][R20.64] ;  /* 0x00000006141a8981 */ /* 0x000f66000c2e1900 */
[----:B------:R-:W-:Y:S01]  /*04e0*/  IMAD.WIDE R24, R19, 0x4, R2 ;  /* 0x0000000413187825 */ /* 0x000fe200078e0202 */
[----:B------:R1:W5:Y:S03]  /*04f0*/  @!P0 LDG.E.EL R18, desc[UR6][R6.64] ;  /* 0x0000000606128981 */ /* 0x000366000c2e1900 */
[----:B------:R-:W-:-:S02]  /*0500*/  IMAD.MOV.U32 R19, RZ, RZ, RZ ;  /* 0x000000ffff137224 */ /* 0x000fc400078e00ff */
[----:B------:R-:W-:-:S04]  /*0510*/  IMAD.WIDE R4, R23, 0x4, R4 ;  /* 0x0000000417047825 */ /* 0x000fc800078e0204 */
[----:B------:R-:W-:Y:S01]  /*0520*/  IMAD.WIDE R2, R23, 0x4, R2 ;  /* 0x0000000417027825 */ /* 0x000fe200078e0202 */
[----:B-1----:R-:W-:Y:S01]  /*0530*/  CS2R R6, SRZ ;  /* 0x0000000000067805 */ /* 0x002fe2000001ff00 */
[----:B------:R-:W5:Y:S05]  /*0540*/  @!P0 LDG.E.EL R19, desc[UR6][R24.64] ;  /* 0x0000000618138981 */ /* 0x000f6a000c2e1900 */
[----:B------:R-:W5:Y:S04]  /*0550*/  @!P0 LDG.E.EL R6, desc[UR6][R4.64] ;  /* 0x0000000604068981 */ /* 0x000f68000c2e1900 */
[----:B------:R1:W5:Y:S01]  /*0560*/  @!P0 LDG.E.EL R7, desc[UR6][R2.64] ;  /* 0x0000000602078981 */ /* 0x000362000c2e1900 */
[----:B------:R-:W1:Y:S01]  /*0570*/  S2UR UR5, SR_CgaCtaId ;  /* 0x00000000000579c3 */ /* 0x000e620000008800 */
[----:B------:R-:W-:Y:S01]  /*0580*/  UMOV UR4, 0x400 ;  /* 0x0000040000047882 */ /* 0x000fe20000000000 */
[----:B------:R-:W-:Y:S01]  /*0590*/  ISETP.GE.AND P1, PT, R22, 0x40, PT ;  /* 0x000000401600780c */ /* 0x000fe20003f26270 */
[----:B01----:R-:W-:Y:S01]  /*05a0*/  UPRMT UR4, UR5, 0x654, UR4 ;  /* 0x0000065405047896 */ /* 0x003fe20008000004 */
[----:B---3--:R-:W-:-:S02]  /*05b0*/  SEL R9, R16, RZ, !P0 ;  /* 0x000000ff10097207 */ /* 0x008fc40004000000 */
[----:B--2---:R-:W-:Y:S02]  /*05c0*/  SEL R8, R17, RZ, !P0 ;  /* 0x000000ff11087207 */ /* 0x004fe40004000000 */
[----:B----4-:R-:W-:Y:S02]  /*05d0*/  SEL R27, R27, RZ, !P0 ;  /* 0x000000ff1b1b7207 */ /* 0x010fe40004000000 */
[----:B-----5:R-:W-:-:S03]  /*05e0*/  SEL R26, R26, RZ, !P0 ;  /* 0x000000ff1a1a7207 */ /* 0x020fc60004000000 */
[----:B------:R-:W-:Y:S01]  /*05f0*/  FADD R8, R8, -R27 ;  /* 0x8000001b08087221 */ /* 0x000fe20000000000 */
[----:B------:R-:W-:Y:S01]  /*0600*/  SEL R18, R18, RZ, !P0 ;  /* 0x000000ff12127207 */ /* 0x000fe20004000000 */
[----:B------:R-:W-:-:S04]  /*0610*/  FADD R9, R9, -R26 ;  /* 0x8000001a09097221 */ /* 0x000fc80000000000 */
[----:B------:R-:W-:Y:S01]  /*0620*/  FADD R9, |R8|, |R9| ;  /* 0x4000000908097221 */ /* 0x000fe20000000200 */
[----:B------:R-:W-:Y:S02]  /*0630*/  SEL R19, R19, RZ, !P0 ;  /* 0x000000ff13137207 */ /* 0x000fe40004000000 */
[----:B------:R-:W-:-:S03]  /*0640*/  SEL R6, R6, RZ, !P0 ;  /* 0x000000ff06067207 */ /* 0x000fc60004000000 */
[----:B------:R-:W-:Y:S01]  /*0650*/  FADD R2, R18, -R19 ;  /* 0x8000001312027221 */ /* 0x000fe20000000000 */
[----:B------:R-:W-:-:S03]  /*0660*/  SEL R7, R7, RZ, !P0 ;  /* 0x000000ff07077207 */ /* 0x000fc60004000000 */
[----:B------:R-:W-:Y:S02]  /*0670*/  FADD R2, |R2|, R9 ;  /* 0x0000000902027221 */ /* 0x000fe40000000200 */
[----:B------:R-:W-:-:S04]  /*0680*/  FADD R7, R6, -R7 ;  /* 0x8000000706077221 */ /* 0x000fc80000000000 */
[----:B------:R-:W-:-:S05]  /*0690*/  FADD R2, |R7|, R2 ;  /* 0x0000000207027221 */ /* 0x000fca0000000200 */
[----:B------:R-:W-:-:S05]  /*06a0*/  FSEL R4, R2, RZ, !P0 ;  /* 0x000000ff02047208 */ /* 0x000fca0004000000 */
[----:B------:R-:W0:Y:S01]  /*06b0*/  SHFL.BFLY PT, R3, R4, 0x10, 0x1f ;  /* 0x0e001f0004037f89 */ /* 0x000e2200000e0000 */
[----:B------:R-:W-:Y:S01]  /*06c0*/  LOP3.LUT R2, R22, 0x1f, RZ, 0xc0, !PT ;  /* 0x0000001f16027812 */ /* 0x000fe200078ec0ff */
[----:B0-----:R-:W-:-:S05]  /*06d0*/  FADD R5, R4, R3 ;  /* 0x0000000304057221 */ /* 0x001fca0000000000 */
[----:B------:R-:W0:Y:S01]  /*06e0*/  SHFL.BFLY PT, R6, R5, 0x8, 0x1f ;  /* 0x0d001f0005067f89 */ /* 0x000e2200000e0000 */
[----:B------:R-:W-:Y:S02]  /*06f0*/  SHF.R.U32.HI R3, RZ, 0x3, R22 ;  /* 0x00000003ff037819 */ /* 0x000fe40000011616 */
[----:B------:R-:W-:Y:S01]  /*0700*/  ISETP.GE.U32.AND P0, PT, R2, 0x8, PT ;  /* 0x000000080200780c */ /* 0x000fe20003f06070 */
[----:B------:R-:W-:Y:S01]  /*0710*/  IMAD.SHL.U32 R4, R14, 0x20, RZ ;  /* 0x000000200e047824 */ /* 0x000fe200078e00ff */
[----:B------:R-:W-:Y:S01]  /*0720*/  LOP3.LUT R3, R3, 0x1c, RZ, 0xc0, !PT ;  /* 0x0000001c03037812 */ /* 0x000fe200078ec0ff */
[----:B0-----:R-:W-:-:S03]  /*0730*/  FADD R11, R5, R6 ;  /* 0x00000006050b7221 */ /* 0x001fc60000000000 */
[----:B------:R-:W-:-:S07]  /*0740*/  LOP3.LUT R6, R4, R3, RZ, 0xfc, !PT ;  /* 0x0000000304067212 */ /* 0x000fce00078efcff */
[----:B------:R-:W-:Y:S01]  /*0750*/  @!P0 STS [R6+UR4], R11 ;  /* 0x0000000b06008988 */ /* 0x000fe20008000804 */
[----:B------:R-:W-:Y:S01]  /*0760*/  LEA R5, R22, UR4, 0x2 ;  /* 0x0000000416057c11 */ /* 0x000fe2000f8e10ff */
[----:B------:R-:W-:Y:S06]  /*0770*/  BAR.SYNC.DEFER_BLOCKING 0x0 ;  /* 0x0000000000007b1d */ /* 0x000fec0000010000 */
[----:B------:R-:W0:Y:S04]  /*0780*/  @!P1 LDS R15, [R5] ;  /* 0x00000000050f9984 */ /* 0x000e280000000800 */
[----:B0-----:R-:W0:Y:S02]  /*0790*/  SHFL.BFLY PT, R2, R15, 0x4, 0x1f ;  /* 0x0c801f000f027f89 */ /* 0x001e2400000e0000 */
[----:B0-----:R-:W-:-:S05]  /*07a0*/  FADD R7, R15, R2 ;  /* 0x000000020f077221 */ /* 0x001fca0000000000 */
[----:B------:R-:W0:Y:S01]  /*07b0*/  SHFL.BFLY PT, R2, R7, 0x2, 0x1f ;  /* 0x0c401f0007027f89 */ /* 0x000e2200000e0000 */
[----:B------:R-:W-:Y:S01]  /*07c0*/  ISETP.NE.AND P0, PT, R14, RZ, PT ;  /* 0x000000ff0e00720c */ /* 0x000fe20003f05270 */
[----:B0-----:R-:W-:-:S05]  /*07d0*/  FADD R8, R7, R2 ;  /* 0x0000000207087221 */ /* 0x001fca0000000000 */
[----:B------:R-:W0:Y:S01]  /*07e0*/  SHFL.BFLY PT, R9, R8, 0x1, 0x1f ;  /* 0x0c201f0008097f89 */ /* 0x000e2200000e0000 */
[----:B------:R-:W-:Y:S02]  /*07f0*/  SHF.R.U32.HI R2, RZ, 0x3, R22 ;  /* 0x00000003ff027819 */ /* 0x000fe40000011616 */
[----:B------:R-:W-:Y:S02]  /*0800*/  ISETP.LT.AND P0, PT, R22, 0x40, !P0 ;  /* 0x000000401600780c */ /* 0x000fe40004701270 */
[----:B------:R-:W-:-:S04]  /*0810*/  SGXT.U32 R2, R2, 0x2 ;  /* 0x000000020202781a */ /* 0x000fc80000000000 */
[----:B------:R-:W-:Y:S01]  /*0820*/  LOP3.LUT P1, RZ, R3, R2, RZ, 0xfc, !PT ;  /* 0x0000000203ff7212 */ /* 0x000fe2000782fcff */
[----:B0-----:R-:W-:-:S06]  /*0830*/  FADD R2, R8, R9 ;  /* 0x0000000908027221 */ /* 0x001fcc0000000000 */
[----:B------:R0:W-:Y:S01]  /*0840*/  @P0 STS [R5], R2 ;  /* 0x0000000205000388 */ /* 0x0001e20000000800 */
[----:B------:R-:W-:Y:S01]  /*0850*/  BAR.SYNC.DEFER_BLOCKING 0x0 ;  /* 0x0000000000007b1d */ /* 0x000fe20000010000 */
[----:B------:R-:W-:-:S13]  /*0860*/  ISETP.LT.AND P1, PT, R0, 0x400, !P1 ;  /* 0x000004000000780c */ /* 0x000fda0004f21270 */
[----:B0-----:R-:W-:Y:S05]  /*0870*/  @!P1 EXIT ;  /* 0x000000000000994d */ /* 0x001fea0003800000 */
[----:B------:R-:W0:Y:S01]  /*0880*/  LDS R5, [R4+UR4] ;  /* 0x0000000404057984 */ /* 0x000e220008000800 */
[----:B------:R-:W1:Y:S02]  /*0890*/  LDC.64 R2, c[0x0][0x220] ;  /* 0x00008800ff027b82 */ /* 0x000e640000000a00 */
[----:B-1----:R-:W-:-:S05]  /*08a0*/  IMAD.WIDE R2, R0, 0x4, R2 ;  /* 0x0000000400027825 */ /* 0x002fca00078e0202 */
[----:B0-----:R-:W-:Y:S01]  /*08b0*/  STG.E desc[UR6][R2.64], R5 ;  /* 0x0000000502007986 */ /* 0x001fe2000c101906 */
[----:B------:R-:W-:Y:S05]  /*08c0*/  EXIT ;  /* 0x000000000000794d */ /* 0x000fea0003800000 */
.L_x_0:
[----:B------:R-:W-:-:S00]  /*08d0*/  BRA `(.L_x_0) ;  /* 0xfffffffc00fc7947 */ /* 0x000fc0000383ffff */
[----:B------:R-:W-:-:S00]  /*08e0*/  NOP ;  /* 0x0000000000007918 */ /* 0x000fc00000000000 */
        /* <DEDUP_REMOVED lines=9> */
.L_x_1:


//--------------------- .nv.shared.triton_per_fused_abs_mean_sub_30 --------------------------
	.section	.nv.shared.triton_per_fused_abs_mean_sub_30,"aw",@nobits
	.sectionflags	@""
	.align	16
	.zero		1024


//--------------------- .nv.constant0.triton_per_fused_abs_mean_sub_30 --------------------------
	.section	.nv.constant0.triton_per_fused_abs_mean_sub_30,"a",@progbits
	.sectionflags	@""
	.align	4
.nv.constant0.triton_per_fused_abs_mean_sub_30:
	.zero		560
